//
// Generated by NVIDIA NVVM Compiler
//
// Compiler Build ID: CL-36424714
// Cuda compilation tools, release 13.0, V13.0.88
// Based on NVVM 20.0.0
//

.version 9.0
.target sm_100
.address_size 64

	// .globl	_Z3fooPfS_S_

.visible .entry _Z3fooPfS_S_(
	.param .u64 .ptr .align 1 _Z3fooPfS_S__param_0,
	.param .u64 .ptr .align 1 _Z3fooPfS_S__param_1,
	.param .u64 .ptr .align 1 _Z3fooPfS_S__param_2
)
{
	.reg .pred 	%p<2>;
	.reg .b32 	%r<7>;
	.reg .b64 	%rd<11>;

	ld.param.u64 	%rd1, [_Z3fooPfS_S__param_0];
	ld.param.u64 	%rd2, [_Z3fooPfS_S__param_1];
	ld.param.u64 	%rd3, [_Z3fooPfS_S__param_2];
	mov.u32 	%r2, %ntid.x;
	mov.u32 	%r3, %ctaid.x;
	mov.u32 	%r4, %tid.x;
	mad.lo.s32 	%r1, %r2, %r3, %r4;
	setp.gt.u32 	%p1, %r1, 31;
	@%p1 bra 	$L__BB0_2;
	cvta.to.global.u64 	%rd4, %rd1;
	cvta.to.global.u64 	%rd5, %rd2;
	cvta.to.global.u64 	%rd6, %rd3;
	shl.b32 	%r5, %r1, 10;
	mul.wide.u32 	%rd7, %r5, 4;
	add.s64 	%rd8, %rd4, %rd7;
	mov.b32 	%r6, 0;
	st.global.u32 	[%rd8], %r6;
	add.s64 	%rd9, %rd5, %rd7;
	st.global.u32 	[%rd9], %r6;
	add.s64 	%rd10, %rd6, %rd7;
	st.global.u32 	[%rd10], %r6;
	st.global.u32 	[%rd8+131072], %r6;
	st.global.u32 	[%rd9+131072], %r6;
	st.global.u32 	[%rd10+131072], %r6;
	st.global.u32 	[%rd8+262144], %r6;
	st.global.u32 	[%rd9+262144], %r6;
	st.global.u32 	[%rd10+262144], %r6;
$L__BB0_2:
	ret;

}


// ===== COMPILED SASS (sm_100) =====

	.target	sm_100

	.elftype	@"ET_EXEC"


//--------------------- .note.nv.tkinfo           --------------------------
	.section	.note.nv.tkinfo,"",@"SHT_NOTE"
	.sectionflags	@"SHF_NOTE_NV_TKINFO"
	.tkinfo
        /*0018*/ 	.word	0x00000002
        /*0030*/ 	.string	""
        /*0030*/ 	.string	"ptxas"
        /*0030*/ 	.string	"Cuda compilation tools, release 13.0, V13.0.88"
        /*0030*/ 	.string	"Build cuda_13.0.r13.0/compiler.36424714_0"
        /*0030*/ 	.string	"-arch sm_100 -m 64 "



//--------------------- .note.nv.cuinfo           --------------------------
	.section	.note.nv.cuinfo,"",@"SHT_NOTE"
	.sectionflags	@"SHF_NOTE_NV_CUINFO"
        /*0018*/ 	.short	0x0002
        /*001a*/ 	.short	0x0064
        /*001c*/ 	.short	0x0082
	.zero		2


//--------------------- .nv.info                  --------------------------
	.section	.nv.info,"",@"SHT_CUDA_INFO"
	.align	4


	//----- nvinfo : EIATTR_REGCOUNT
	.align		4
        /*0000*/ 	.byte	0x04, 0x2f
        /*0002*/ 	.short	(.L_1 - .L_0)
	.align		4
.L_0:
        /*0004*/ 	.word	index@(_Z3fooPfS_S_)
        /*0008*/ 	.word	0x0000000c


	//----- nvinfo : EIATTR_FRAME_SIZE
	.align		4
.L_1:
        /*000c*/ 	.byte	0x04, 0x11
        /*000e*/ 	.short	(.L_3 - .L_2)
	.align		4
.L_2:
        /*0010*/ 	.word	index@(_Z3fooPfS_S_)
        /*0014*/ 	.word	0x00000000


	//----- nvinfo : EIATTR_MIN_STACK_SIZE
	.align		4
.L_3:
        /*0018*/ 	.byte	0x04, 0x12
        /*001a*/ 	.short	(.L_5 - .L_4)
	.align		4
.L_4:
        /*001c*/ 	.word	index@(_Z3fooPfS_S_)
        /*0020*/ 	.word	0x00000000
.L_5:


//--------------------- .nv.compat                --------------------------
	.section	.nv.compat,"",@"SHT_CUDA_COMPAT_INFO"
	.align	4
        /*0000*/ 	.byte	0x02, 0x09, 0x00, 0x00, 0x02, 0x02, 0x01, 0x00, 0x02, 0x05, 0x05, 0x00, 0x03, 0x07, 0x01, 0x01
        /*0010*/ 	.byte	0x02, 0x03, 0x00, 0x00, 0x02, 0x06, 0x01, 0x00, 0x04, 0x0b, 0x08, 0x00, 0x09, 0x00, 0x00, 0x00
        /*0020*/ 	.byte	0x00, 0x00, 0x00, 0x00


//--------------------- .nv.info._Z3fooPfS_S_     --------------------------
	.section	.nv.info._Z3fooPfS_S_,"",@"SHT_CUDA_INFO"
	.sectionflags	@""
	.align	4


	//----- nvinfo : EIATTR_CUDA_API_VERSION
	.align		4
        /*0000*/ 	.byte	0x04, 0x37
        /*0002*/ 	.short	(.L_7 - .L_6)
.L_6:
        /*0004*/ 	.word	0x00000082


	//----- nvinfo : EIATTR_KPARAM_INFO
	.align		4
.L_7:
        /*0008*/ 	.byte	0x04, 0x17
        /*000a*/ 	.short	(.L_9 - .L_8)
.L_8:
        /*000c*/ 	.word	0x00000000
        /*0010*/ 	.short	0x0002
        /*0012*/ 	.short	0x0010
        /*0014*/ 	.byte	0x00, 0xf5, 0x21, 0x00


	//----- nvinfo : EIATTR_KPARAM_INFO
	.align		4
.L_9:
        /*0018*/ 	.byte	0x04, 0x17
        /*001a*/ 	.short	(.L_11 - .L_10)
.L_10:
        /*001c*/ 	.word	0x00000000
        /*0020*/ 	.short	0x0001
        /*0022*/ 	.short	0x0008
        /*0024*/ 	.byte	0x00, 0xf5, 0x21, 0x00


	//----- nvinfo : EIATTR_KPARAM_INFO
	.align		4
.L_11:
        /*0028*/ 	.byte	0x04, 0x17
        /*002a*/ 	.short	(.L_13 - .L_12)
.L_12:
        /*002c*/ 	.word	0x00000000
        /*0030*/ 	.short	0x0000
        /*0032*/ 	.short	0x0000
        /*0034*/ 	.byte	0x00, 0xf5, 0x21, 0x00


	//----- nvinfo : EIATTR_SPARSE_MMA_MASK
	.align		4
.L_13:
        /*0038*/ 	.byte	0x03, 0x50
        /*003a*/ 	.short	0x0000


	//----- nvinfo : EIATTR_MAXREG_COUNT
	.align		4
        /*003c*/ 	.byte	0x03, 0x1b
        /*003e*/ 	.short	0x00ff


	//----- nvinfo : EIATTR_MERCURY_ISA_VERSION
	.align		4
        /*0040*/ 	.byte	0x03, 0x5f
        /*0042*/ 	.short	0x0101


	//----- nvinfo : EIATTR_VRC_CTA_INIT_COUNT
	.align		4
        /*0044*/ 	.byte	0x02, 0x4a
	.zero		1
	.zero		1


	//----- nvinfo : EIATTR_EXIT_INSTR_OFFSETS
	.align		4
        /*0048*/ 	.byte	0x04, 0x1c
        /*004a*/ 	.short	(.L_15 - .L_14)


	//   ....[0]....
.L_14:
        /*004c*/ 	.word	0x00000060


	//   ....[1]....
        /*0050*/ 	.word	0x00000180


	//----- nvinfo : EIATTR_CBANK_PARAM_SIZE
	.align		4
.L_15:
        /*0054*/ 	.byte	0x03, 0x19
        /*0056*/ 	.short	0x0018


	//----- nvinfo : EIATTR_PARAM_CBANK
	.align		4
        /*0058*/ 	.byte	0x04, 0x0a
        /*005a*/ 	.short	(.L_17 - .L_16)
	.align		4
.L_16:
        /*005c*/ 	.word	index@(.nv.constant0._Z3fooPfS_S_)
        /*0060*/ 	.short	0x0380
        /*0062*/ 	.short	0x0018


	//----- nvinfo : EIATTR_SW_WAR
	.align		4
.L_17:
        /*0064*/ 	.byte	0x04, 0x36
        /*0066*/ 	.short	(.L_19 - .L_18)
.L_18:
        /*0068*/ 	.word	0x00000008
.L_19:


//--------------------- .nv.callgraph             --------------------------
	.section	.nv.callgraph,"",@"SHT_CUDA_CALLGRAPH"
	.align	4
	.sectionentsize	8
	.align		4
        /*0000*/ 	.word	0x00000000
	.align		4
        /*0004*/ 	.word	0xffffffff
	.align		4
        /*0008*/ 	.word	0x00000000
	.align		4
        /*000c*/ 	.word	0xfffffffe
	.align		4
        /*0010*/ 	.word	0x00000000
	.align		4
        /*0014*/ 	.word	0xfffffffd
	.align		4
        /*0018*/ 	.word	0x00000000
	.align		4
        /*001c*/ 	.word	0xfffffffc


//--------------------- .text._Z3fooPfS_S_        --------------------------
	.section	.text._Z3fooPfS_S_,"ax",@progbits
	.align	128
        .global         _Z3fooPfS_S_
        .type           _Z3fooPfS_S_,@function
        .size           _Z3fooPfS_S_,(.L_x_1 - _Z3fooPfS_S_)
        .other          _Z3fooPfS_S_,@"STO_CUDA_ENTRY STV_DEFAULT"
_Z3fooPfS_S_:
.text._Z3fooPfS_S_:
[----:B------:R-:W-:Y:S01]  /*0000*/  LDC R1, c[0x0][0x37c] ;  /* 0x0000df00ff017b82 */ /* 0x000fe20000000800 */
[----:B------:R-:W0:Y:S01]  /*0010*/  S2R R0, SR_CTAID.X ;  /* 0x0000000000007919 */ /* 0x000e220000002500 */
[----:B------:R-:W0:Y:S01]  /*0020*/  LDCU UR4, c[0x0][0x360] ;  /* 0x00006c00ff0477ac */ /* 0x000e220008000800 */
[----:B------:R-:W0:Y:S02]  /*0030*/  S2R R3, SR_TID.X ;  /* 0x0000000000037919 */ /* 0x000e240000002100 */
[----:B0-----:R-:W-:-:S05]  /*0040*/  IMAD R0, R0, UR4, R3 ;  /* 0x0000000400007c24 */ /* 0x001fca000f8e0203 */
[----:B------:R-:W-:-:S13]  /*0050*/  ISETP.GT.U32.AND P0, PT, R0, 0x1f, PT ;  /* 0x0000001f0000780c */ /* 0x000fda0003f04070 */
[----:B------:R-:W-:Y:S05]  /*0060*/  @P0 EXIT ;  /* 0x000000000000094d */ /* 0x000fea0003800000 */
[----:B------:R-:W0:Y:S01]  /*0070*/  LDC.64 R2, c[0x0][0x380] ;  /* 0x0000e000ff027b82 */ /* 0x000e220000000a00 */
[----:B------:R-:W1:Y:S01]  /*0080*/  LDCU.64 UR4, c[0x0][0x358] ;  /* 0x00006b00ff0477ac */ /* 0x000e620008000a00 */
[----:B------:R-:W-:-:S06]  /*0090*/  SHF.L.U32 R9, R0, 0xa, RZ ;  /* 0x0000000a00097819 */ /* 0x000fcc00000006ff */
[----:B------:R-:W2:Y:S08]  /*00a0*/  LDC.64 R4, c[0x0][0x388] ;  /* 0x0000e200ff047b82 */ /* 0x000eb00000000a00 */
[----:B------:R-:W3:Y:S01]  /*00b0*/  LDC.64 R6, c[0x0][0x390] ;  /* 0x0000e400ff067b82 */ /* 0x000ee20000000a00 */
[----:B0-----:R-:W-:-:S05]  /*00c0*/  IMAD.WIDE.U32 R2, R9, 0x4, R2 ;  /* 0x0000000409027825 */ /* 0x001fca00078e0002 */
[----:B-1----:R-:W-:Y:S01]  /*00d0*/  STG.E desc[UR4][R2.64], RZ ;  /* 0x000000ff02007986 */ /* 0x002fe2000c101904 */
[----:B--2---:R-:W-:-:S05]  /*00e0*/  IMAD.WIDE.U32 R4, R9, 0x4, R4 ;  /* 0x0000000409047825 */ /* 0x004fca00078e0004 */
[----:B------:R-:W-:Y:S01]  /*00f0*/  STG.E desc[UR4][R4.64], RZ ;  /* 0x000000ff04007986 */ /* 0x000fe2000c101904 */
[----:B---3--:R-:W-:-:S05]  /*0100*/  IMAD.WIDE.U32 R6, R9, 0x4, R6 ;  /* 0x0000000409067825 */ /* 0x008fca00078e0006 */
[----:B------:R-:W-:Y:S04]  /*0110*/  STG.E desc[UR4][R6.64], RZ ;  /* 0x000000ff06007986 */ /* 0x000fe8000c101904 */
[----:B------:R-:W-:Y:S04]  /*0120*/  STG.E desc[UR4][R2.64+0x20000], RZ ;  /* 0x020000ff02007986 */ /* 0x000fe8000c101904 */
[----:B------:R-:W-:Y:S04]  /*0130*/  STG.E desc[UR4][R4.64+0x20000], RZ ;  /* 0x020000ff04007986 */ /* 0x000fe8000c101904 */
[----:B------:R-:W-:Y:S04]  /*0140*/  STG.E desc[UR4][R6.64+0x20000], RZ ;  /* 0x020000ff06007986 */ /* 0x000fe8000c101904 */
[----:B------:R-:W-:Y:S04]  /*0150*/  STG.E desc[UR4][R2.64+0x40000], RZ ;  /* 0x040000ff02007986 */ /* 0x000fe8000c101904 */
[----:B------:R-:W-:Y:S04]  /*0160*/  STG.E desc[UR4][R4.64+0x40000], RZ ;  /* 0x040000ff04007986 */ /* 0x000fe8000c101904 */
[----:B------:R-:W-:Y:S01]  /*0170*/  STG.E desc[UR4][R6.64+0x40000], RZ ;  /* 0x040000ff06007986 */ /* 0x000fe2000c101904 */
[----:B------:R-:W-:Y:S05]  /*0180*/  EXIT ;  /* 0x000000000000794d */ /* 0x000fea0003800000 */
.L_x_0:
[----:B------:R-:W-:-:S00]  /*0190*/  BRA `(.L_x_0) ;  /* 0xfffffffc00fc7947 */ /* 0x000fc0000383ffff */
[----:B------:R-:W-:-:S00]  /*01a0*/  NOP ;  /* 0x0000000000007918 */ /* 0x000fc00000000000 */
        /* <DEDUP_REMOVED lines=13> */
.L_x_1:


//--------------------- .nv.shared.reserved.0     --------------------------
	.section	.nv.shared.reserved.0,"aw",@nobits
	.weak		__nv_reservedSMEM_offset_0_alias
	.size		__nv_reservedSMEM_offset_0_alias, 0, 64
	.other		__nv_reservedSMEM_offset_0_alias,@"STO_CUDA_RESERVED_SHARED STV_DEFAULT"
__nv_reservedSMEM_offset_0_alias:
	.zero		0
	.zero		64


//--------------------- .nv.constant0._Z3fooPfS_S_ --------------------------
	.section	.nv.constant0._Z3fooPfS_S_,"a",@progbits
	.sectionflags	@""
	.align	4
.nv.constant0._Z3fooPfS_S_:
	.zero		920


//--------------------- SYMBOLS --------------------------

	.type		.nv.reservedSmem.offset0,@object
	.size		.nv.reservedSmem.offset0,0x4
